//
// Generated by NVIDIA NVVM Compiler
//
// Compiler Build ID: CL-36424714
// Cuda compilation tools, release 13.0, V13.0.88
// Based on NVVM 20.0.0
//

.version 9.0
.target sm_100
.address_size 64

	// .globl	_Z26fill_random_with_eigs_fastP6float2PKS_iim
.global .align 4 .b8 precalc_xorwow_matrix[102400];
.global .align 4 .b8 precalc_xorwow_offset_matrix[102400];
.global .align 4 .b8 mrg32k3aM1[2304];
.global .align 4 .b8 mrg32k3aM2[2304];
.global .align 4 .b8 mrg32k3aM1SubSeq[2016];
.global .align 4 .b8 mrg32k3aM2SubSeq[2016];
.global .align 4 .b8 mrg32k3aM1Seq[2304];
.global .align 4 .b8 mrg32k3aM2Seq[2304];
.const .align 8 .b8 __cr_lgamma_table[72];

.visible .entry _Z26fill_random_with_eigs_fastP6float2PKS_iim(
	.param .u64 .ptr .align 1 _Z26fill_random_with_eigs_fastP6float2PKS_iim_param_0,
	.param .u64 .ptr .align 1 _Z26fill_random_with_eigs_fastP6float2PKS_iim_param_1,
	.param .u32 _Z26fill_random_with_eigs_fastP6float2PKS_iim_param_2,
	.param .u32 _Z26fill_random_with_eigs_fastP6float2PKS_iim_param_3,
	.param .u64 _Z26fill_random_with_eigs_fastP6float2PKS_iim_param_4
)
{
	.reg .pred 	%p<5>;
	.reg .b32 	%r<102>;
	.reg .b32 	%f<35>;
	.reg .b64 	%rd<10>;

	ld.param.u64 	%rd1, [_Z26fill_random_with_eigs_fastP6float2PKS_iim_param_0];
	ld.param.u64 	%rd2, [_Z26fill_random_with_eigs_fastP6float2PKS_iim_param_1];
	ld.param.u32 	%r2, [_Z26fill_random_with_eigs_fastP6float2PKS_iim_param_2];
	ld.param.u32 	%r3, [_Z26fill_random_with_eigs_fastP6float2PKS_iim_param_3];
	ld.param.u64 	%rd3, [_Z26fill_random_with_eigs_fastP6float2PKS_iim_param_4];
	mov.u32 	%r4, %ctaid.x;
	mov.u32 	%r5, %ntid.x;
	mov.u32 	%r6, %tid.x;
	mad.lo.s32 	%r1, %r4, %r5, %r6;
	setp.ge.s32 	%p1, %r1, %r3;
	@%p1 bra 	$L__BB0_2;
	cvta.to.global.u64 	%rd4, %rd2;
	cvta.to.global.u64 	%rd5, %rd1;
	rem.s32 	%r7, %r1, %r2;
	cvt.u32.u64 	%r8, %rd3;
	{ .reg .b32 tmp; mov.b64 {tmp, %r9}, %rd3; }
	shr.s32 	%r10, %r1, 31;
	mov.b32 	%r11, 0;
	mov.b32 	%r12, -766435501;
	mul.hi.u32 	%r13, %r12, %r11;
	mov.b32 	%r14, -845247145;
	mul.hi.u32 	%r15, %r14, %r1;
	mul.lo.s32 	%r16, %r1, -845247145;
	xor.b32  	%r17, %r15, %r8;
	xor.b32  	%r18, %r10, %r13;
	xor.b32  	%r19, %r18, %r9;
	add.s32 	%r20, %r8, -1640531527;
	add.s32 	%r21, %r9, -1150833019;
	mul.hi.u32 	%r22, %r12, %r17;
	mul.lo.s32 	%r23, %r17, -766435501;
	mul.hi.u32 	%r24, %r14, %r19;
	mul.lo.s32 	%r25, %r19, -845247145;
	xor.b32  	%r26, %r16, %r24;
	xor.b32  	%r27, %r26, %r20;
	xor.b32  	%r28, %r22, %r21;
	add.s32 	%r29, %r8, 1013904242;
	add.s32 	%r30, %r9, 1993301258;
	mul.hi.u32 	%r31, %r12, %r27;
	mul.lo.s32 	%r32, %r27, -766435501;
	mul.hi.u32 	%r33, %r14, %r28;
	mul.lo.s32 	%r34, %r28, -845247145;
	xor.b32  	%r35, %r25, %r29;
	xor.b32  	%r36, %r35, %r33;
	xor.b32  	%r37, %r30, %r23;
	xor.b32  	%r38, %r37, %r31;
	add.s32 	%r39, %r8, -626627285;
	add.s32 	%r40, %r9, 842468239;
	mul.hi.u32 	%r41, %r12, %r36;
	mul.lo.s32 	%r42, %r36, -766435501;
	mul.hi.u32 	%r43, %r14, %r38;
	mul.lo.s32 	%r44, %r38, -845247145;
	xor.b32  	%r45, %r34, %r39;
	xor.b32  	%r46, %r45, %r43;
	xor.b32  	%r47, %r32, %r40;
	xor.b32  	%r48, %r47, %r41;
	add.s32 	%r49, %r8, 2027808484;
	add.s32 	%r50, %r9, -308364780;
	mul.hi.u32 	%r51, %r12, %r46;
	mul.lo.s32 	%r52, %r46, -766435501;
	mul.hi.u32 	%r53, %r14, %r48;
	mul.lo.s32 	%r54, %r48, -845247145;
	xor.b32  	%r55, %r44, %r49;
	xor.b32  	%r56, %r55, %r53;
	xor.b32  	%r57, %r42, %r50;
	xor.b32  	%r58, %r57, %r51;
	add.s32 	%r59, %r8, 387276957;
	add.s32 	%r60, %r9, -1459197799;
	mul.hi.u32 	%r61, %r12, %r56;
	mul.lo.s32 	%r62, %r56, -766435501;
	mul.hi.u32 	%r63, %r14, %r58;
	mul.lo.s32 	%r64, %r58, -845247145;
	xor.b32  	%r65, %r54, %r59;
	xor.b32  	%r66, %r65, %r63;
	xor.b32  	%r67, %r52, %r60;
	xor.b32  	%r68, %r67, %r61;
	add.s32 	%r69, %r8, -1253254570;
	add.s32 	%r70, %r9, 1684936478;
	mul.hi.u32 	%r71, %r12, %r66;
	mul.lo.s32 	%r72, %r66, -766435501;
	mul.hi.u32 	%r73, %r14, %r68;
	mul.lo.s32 	%r74, %r68, -845247145;
	xor.b32  	%r75, %r64, %r69;
	xor.b32  	%r76, %r75, %r73;
	xor.b32  	%r77, %r62, %r70;
	xor.b32  	%r78, %r77, %r71;
	add.s32 	%r79, %r8, 1401181199;
	add.s32 	%r80, %r9, 534103459;
	mul.hi.u32 	%r81, %r12, %r76;
	mul.lo.s32 	%r82, %r76, -766435501;
	mul.hi.u32 	%r83, %r14, %r78;
	xor.b32  	%r84, %r74, %r79;
	xor.b32  	%r85, %r84, %r83;
	xor.b32  	%r86, %r72, %r80;
	xor.b32  	%r87, %r86, %r81;
	add.s32 	%r88, %r9, -616729560;
	mul.hi.u32 	%r89, %r12, %r85;
	mul.lo.s32 	%r90, %r87, -845247145;
	xor.b32  	%r91, %r82, %r88;
	xor.b32  	%r92, %r91, %r89;
	add.s32 	%r93, %r8, -1879881855;
	mul.hi.u32 	%r94, %r14, %r92;
	mul.lo.s32 	%r95, %r92, -845247145;
	xor.b32  	%r96, %r90, %r93;
	xor.b32  	%r97, %r96, %r94;
	cvt.rn.f32.u32 	%f1, %r97;
	fma.rn.f32 	%f2, %f1, 0f2F800000, 0f2F000000;
	cvt.rn.f32.u32 	%f3, %r95;
	fma.rn.f32 	%f4, %f3, 0f30C90FDB, 0f30490FDB;
	setp.lt.f32 	%p2, %f2, 0f00800000;
	mul.f32 	%f5, %f2, 0f4B000000;
	selp.f32 	%f6, %f5, %f2, %p2;
	selp.f32 	%f7, 0fC1B80000, 0f00000000, %p2;
	mov.b32 	%r98, %f6;
	add.s32 	%r99, %r98, -1059760811;
	and.b32  	%r100, %r99, -8388608;
	sub.s32 	%r101, %r98, %r100;
	mov.b32 	%f8, %r101;
	cvt.rn.f32.s32 	%f9, %r100;
	fma.rn.f32 	%f10, %f9, 0f34000000, %f7;
	add.f32 	%f11, %f8, 0fBF800000;
	fma.rn.f32 	%f12, %f11, 0fBE055027, 0f3E1039F6;
	fma.rn.f32 	%f13, %f12, %f11, 0fBDF8CDCC;
	fma.rn.f32 	%f14, %f13, %f11, 0f3E0F2955;
	fma.rn.f32 	%f15, %f14, %f11, 0fBE2AD8B9;
	fma.rn.f32 	%f16, %f15, %f11, 0f3E4CED0B;
	fma.rn.f32 	%f17, %f16, %f11, 0fBE7FFF22;
	fma.rn.f32 	%f18, %f17, %f11, 0f3EAAAA78;
	fma.rn.f32 	%f19, %f18, %f11, 0fBF000000;
	mul.f32 	%f20, %f11, %f19;
	fma.rn.f32 	%f21, %f20, %f11, %f11;
	fma.rn.f32 	%f22, %f10, 0f3F317218, %f21;
	setp.gt.u32 	%p3, %r98, 2139095039;
	fma.rn.f32 	%f23, %f6, 0f7F800000, 0f7F800000;
	selp.f32 	%f24, %f23, %f22, %p3;
	setp.eq.f32 	%p4, %f6, 0f00000000;
	mul.f32 	%f25, %f24, 0fC0000000;
	selp.f32 	%f26, 0f7F800000, %f25, %p4;
	sqrt.rn.f32 	%f27, %f26;
	sin.approx.f32 	%f28, %f4;
	cos.approx.f32 	%f29, %f4;
	mul.f32 	%f30, %f27, %f28;
	mul.f32 	%f31, %f27, %f29;
	mul.wide.s32 	%rd6, %r7, 8;
	add.s64 	%rd7, %rd4, %rd6;
	ld.global.nc.f32 	%f32, [%rd7];
	mul.f32 	%f33, %f30, %f32;
	mul.f32 	%f34, %f31, %f32;
	mul.wide.s32 	%rd8, %r1, 8;
	add.s64 	%rd9, %rd5, %rd8;
	st.global.v2.f32 	[%rd9], {%f33, %f34};
$L__BB0_2:
	ret;

}
	// .globl	_Z24scale_and_copy_to_outputPK6float2Pfiiifi
.visible .entry _Z24scale_and_copy_to_outputPK6float2Pfiiifi(
	.param .u64 .ptr .align 1 _Z24scale_and_copy_to_outputPK6float2Pfiiifi_param_0,
	.param .u64 .ptr .align 1 _Z24scale_and_copy_to_outputPK6float2Pfiiifi_param_1,
	.param .u32 _Z24scale_and_copy_to_outputPK6float2Pfiiifi_param_2,
	.param .u32 _Z24scale_and_copy_to_outputPK6float2Pfiiifi_param_3,
	.param .u32 _Z24scale_and_copy_to_outputPK6float2Pfiiifi_param_4,
	.param .f32 _Z24scale_and_copy_to_outputPK6float2Pfiiifi_param_5,
	.param .u32 _Z24scale_and_copy_to_outputPK6float2Pfiiifi_param_6
)
{
	.reg .pred 	%p<2>;
	.reg .b32 	%r<12>;
	.reg .b32 	%f<4>;
	.reg .b64 	%rd<12>;

	ld.param.u64 	%rd1, [_Z24scale_and_copy_to_outputPK6float2Pfiiifi_param_0];
	ld.param.u64 	%rd2, [_Z24scale_and_copy_to_outputPK6float2Pfiiifi_param_1];
	ld.param.u32 	%r2, [_Z24scale_and_copy_to_outputPK6float2Pfiiifi_param_3];
	ld.param.u32 	%r3, [_Z24scale_and_copy_to_outputPK6float2Pfiiifi_param_4];
	ld.param.f32 	%f1, [_Z24scale_and_copy_to_outputPK6float2Pfiiifi_param_5];
	ld.param.u32 	%r4, [_Z24scale_and_copy_to_outputPK6float2Pfiiifi_param_6];
	mov.u32 	%r5, %ctaid.x;
	mov.u32 	%r6, %ntid.x;
	mov.u32 	%r7, %tid.x;
	mad.lo.s32 	%r1, %r5, %r6, %r7;
	setp.ge.s32 	%p1, %r1, %r4;
	@%p1 bra 	$L__BB1_2;
	cvta.to.global.u64 	%rd3, %rd1;
	cvta.to.global.u64 	%rd4, %rd2;
	div.s32 	%r8, %r1, %r2;
	mul.lo.s32 	%r9, %r8, %r2;
	sub.s32 	%r10, %r1, %r9;
	mul.lo.s32 	%r11, %r8, %r3;
	cvt.s64.s32 	%rd5, %r11;
	cvt.s64.s32 	%rd6, %r10;
	add.s64 	%rd7, %rd6, %rd5;
	shl.b64 	%rd8, %rd7, 3;
	add.s64 	%rd9, %rd3, %rd8;
	ld.global.nc.f32 	%f2, [%rd9+8];
	mul.f32 	%f3, %f1, %f2;
	mul.wide.s32 	%rd10, %r1, 4;
	add.s64 	%rd11, %rd4, %rd10;
	st.global.f32 	[%rd11], %f3;
$L__BB1_2:
	ret;

}


// ===== COMPILED SASS (sm_100) =====

	.target	sm_100

	.elftype	@"ET_EXEC"


//--------------------- .note.nv.tkinfo           --------------------------
	.section	.note.nv.tkinfo,"",@"SHT_NOTE"
	.sectionflags	@"SHF_NOTE_NV_TKINFO"
	.tkinfo
        /*0018*/ 	.word	0x00000002
        /*0030*/ 	.string	""
        /*0030*/ 	.string	"ptxas"
        /*0030*/ 	.string	"Cuda compilation tools, release 13.0, V13.0.88"
        /*0030*/ 	.string	"Build cuda_13.0.r13.0/compiler.36424714_0"
        /*0030*/ 	.string	"-arch sm_100 -m 64 "



//--------------------- .note.nv.cuinfo           --------------------------
	.section	.note.nv.cuinfo,"",@"SHT_NOTE"
	.sectionflags	@"SHF_NOTE_NV_CUINFO"
        /*0018*/ 	.short	0x0002
        /*001a*/ 	.short	0x0064
        /*001c*/ 	.short	0x0082
	.zero		2


//--------------------- .nv.info                  --------------------------
	.section	.nv.info,"",@"SHT_CUDA_INFO"
	.align	4


	//----- nvinfo : EIATTR_REGCOUNT
	.align		4
        /*0000*/ 	.byte	0x04, 0x2f
        /*0002*/ 	.short	(.L_10 - .L_9)
	.align		4
.L_9:
        /*0004*/ 	.word	index@(_Z26fill_random_with_eigs_fastP6float2PKS_iim)
        /*0008*/ 	.word	0x00000010


	//----- nvinfo : EIATTR_FRAME_SIZE
	.align		4
.L_10:
        /*000c*/ 	.byte	0x04, 0x11
        /*000e*/ 	.short	(.L_12 - .L_11)
	.align		4
.L_11:
        /*0010*/ 	.word	index@($__internal_0_$__cuda_sm20_sqrt_rn_f32_slowpath)
        /*0014*/ 	.word	0x00000000


	//----- nvinfo : EIATTR_FRAME_SIZE
	.align		4
.L_12:
        /*0018*/ 	.byte	0x04, 0x11
        /*001a*/ 	.short	(.L_14 - .L_13)
	.align		4
.L_13:
        /*001c*/ 	.word	index@(_Z26fill_random_with_eigs_fastP6float2PKS_iim)
        /*0020*/ 	.word	0x00000000


	//----- nvinfo : EIATTR_REGCOUNT
	.align		4
.L_14:
        /*0024*/ 	.byte	0x04, 0x2f
        /*0026*/ 	.short	(.L_16 - .L_15)
	.align		4
.L_15:
        /*0028*/ 	.word	index@(_Z24scale_and_copy_to_outputPK6float2Pfiiifi)
        /*002c*/ 	.word	0x0000000c


	//----- nvinfo : EIATTR_FRAME_SIZE
	.align		4
.L_16:
        /*0030*/ 	.byte	0x04, 0x11
        /*0032*/ 	.short	(.L_18 - .L_17)
	.align		4
.L_17:
        /*0034*/ 	.word	index@(_Z24scale_and_copy_to_outputPK6float2Pfiiifi)
        /*0038*/ 	.word	0x00000000


	//----- nvinfo : EIATTR_MIN_STACK_SIZE
	.align		4
.L_18:
        /*003c*/ 	.byte	0x04, 0x12
        /*003e*/ 	.short	(.L_20 - .L_19)
	.align		4
.L_19:
        /*0040*/ 	.word	index@(_Z24scale_and_copy_to_outputPK6float2Pfiiifi)
        /*0044*/ 	.word	0x00000000


	//----- nvinfo : EIATTR_MIN_STACK_SIZE
	.align		4
.L_20:
        /*0048*/ 	.byte	0x04, 0x12
        /*004a*/ 	.short	(.L_22 - .L_21)
	.align		4
.L_21:
        /*004c*/ 	.word	index@(_Z26fill_random_with_eigs_fastP6float2PKS_iim)
        /*0050*/ 	.word	0x00000000
.L_22:


//--------------------- .nv.compat                --------------------------
	.section	.nv.compat,"",@"SHT_CUDA_COMPAT_INFO"
	.align	4
        /*0000*/ 	.byte	0x02, 0x09, 0x00, 0x00, 0x02, 0x02, 0x01, 0x00, 0x02, 0x05, 0x05, 0x00, 0x03, 0x07, 0x01, 0x01
        /*0010*/ 	.byte	0x02, 0x03, 0x00, 0x00, 0x02, 0x06, 0x01, 0x00, 0x04, 0x0b, 0x08, 0x00, 0x01, 0x00, 0x00, 0x00
        /*0020*/ 	.byte	0x00, 0x00, 0x00, 0x00


//--------------------- .nv.info._Z24scale_and_copy_to_outputPK6float2Pfiiifi --------------------------
	.section	.nv.info._Z24scale_and_copy_to_outputPK6float2Pfiiifi,"",@"SHT_CUDA_INFO"
	.sectionflags	@""
	.align	4


	//----- nvinfo : EIATTR_CUDA_API_VERSION
	.align		4
        /*0000*/ 	.byte	0x04, 0x37
        /*0002*/ 	.short	(.L_24 - .L_23)
.L_23:
        /*0004*/ 	.word	0x00000082


	//----- nvinfo : EIATTR_KPARAM_INFO
	.align		4
.L_24:
        /*0008*/ 	.byte	0x04, 0x17
        /*000a*/ 	.short	(.L_26 - .L_25)
.L_25:
        /*000c*/ 	.word	0x00000000
        /*0010*/ 	.short	0x0006
        /*0012*/ 	.short	0x0020
        /*0014*/ 	.byte	0x00, 0xf0, 0x11, 0x00


	//----- nvinfo : EIATTR_KPARAM_INFO
	.align		4
.L_26:
        /*0018*/ 	.byte	0x04, 0x17
        /*001a*/ 	.short	(.L_28 - .L_27)
.L_27:
        /*001c*/ 	.word	0x00000000
        /*0020*/ 	.short	0x0005
        /*0022*/ 	.short	0x001c
        /*0024*/ 	.byte	0x00, 0xf0, 0x11, 0x00


	//----- nvinfo : EIATTR_KPARAM_INFO
	.align		4
.L_28:
        /*0028*/ 	.byte	0x04, 0x17
        /*002a*/ 	.short	(.L_30 - .L_29)
.L_29:
        /*002c*/ 	.word	0x00000000
        /*0030*/ 	.short	0x0004
        /*0032*/ 	.short	0x0018
        /*0034*/ 	.byte	0x00, 0xf0, 0x11, 0x00


	//----- nvinfo : EIATTR_KPARAM_INFO
	.align		4
.L_30:
        /*0038*/ 	.byte	0x04, 0x17
        /*003a*/ 	.short	(.L_32 - .L_31)
.L_31:
        /*003c*/ 	.word	0x00000000
        /*0040*/ 	.short	0x0003
        /*0042*/ 	.short	0x0014
        /*0044*/ 	.byte	0x00, 0xf0, 0x11, 0x00


	//----- nvinfo : EIATTR_KPARAM_INFO
	.align		4
.L_32:
        /*0048*/ 	.byte	0x04, 0x17
        /*004a*/ 	.short	(.L_34 - .L_33)
.L_33:
        /*004c*/ 	.word	0x00000000
        /*0050*/ 	.short	0x0002
        /*0052*/ 	.short	0x0010
        /*0054*/ 	.byte	0x00, 0xf0, 0x11, 0x00


	//----- nvinfo : EIATTR_KPARAM_INFO
	.align		4
.L_34:
        /*0058*/ 	.byte	0x04, 0x17
        /*005a*/ 	.short	(.L_36 - .L_35)
.L_35:
        /*005c*/ 	.word	0x00000000
        /*0060*/ 	.short	0x0001
        /*0062*/ 	.short	0x0008
        /*0064*/ 	.byte	0x00, 0xf5, 0x21, 0x00


	//----- nvinfo : EIATTR_KPARAM_INFO
	.align		4
.L_36:
        /*0068*/ 	.byte	0x04, 0x17
        /*006a*/ 	.short	(.L_38 - .L_37)
.L_37:
        /*006c*/ 	.word	0x00000000
        /*0070*/ 	.short	0x0000
        /*0072*/ 	.short	0x0000
        /*0074*/ 	.byte	0x00, 0xf5, 0x21, 0x00


	//----- nvinfo : EIATTR_SPARSE_MMA_MASK
	.align		4
.L_38:
        /*0078*/ 	.byte	0x03, 0x50
        /*007a*/ 	.short	0x0000


	//----- nvinfo : EIATTR_MAXREG_COUNT
	.align		4
        /*007c*/ 	.byte	0x03, 0x1b
        /*007e*/ 	.short	0x00ff


	//----- nvinfo : EIATTR_MERCURY_ISA_VERSION
	.align		4
        /*0080*/ 	.byte	0x03, 0x5f
        /*0082*/ 	.short	0x0101


	//----- nvinfo : EIATTR_VRC_CTA_INIT_COUNT
	.align		4
        /*0084*/ 	.byte	0x02, 0x4a
	.zero		1
	.zero		1


	//----- nvinfo : EIATTR_EXIT_INSTR_OFFSETS
	.align		4
        /*0088*/ 	.byte	0x04, 0x1c
        /*008a*/ 	.short	(.L_40 - .L_39)


	//   ....[0]....
.L_39:
        /*008c*/ 	.word	0x00000070


	//   ....[1]....
        /*0090*/ 	.word	0x00000300


	//----- nvinfo : EIATTR_CBANK_PARAM_SIZE
	.align		4
.L_40:
        /*0094*/ 	.byte	0x03, 0x19
        /*0096*/ 	.short	0x0024


	//----- nvinfo : EIATTR_PARAM_CBANK
	.align		4
        /*0098*/ 	.byte	0x04, 0x0a
        /*009a*/ 	.short	(.L_42 - .L_41)
	.align		4
.L_41:
        /*009c*/ 	.word	index@(.nv.constant0._Z24scale_and_copy_to_outputPK6float2Pfiiifi)
        /*00a0*/ 	.short	0x0380
        /*00a2*/ 	.short	0x0024


	//----- nvinfo : EIATTR_SW_WAR
	.align		4
.L_42:
        /*00a4*/ 	.byte	0x04, 0x36
        /*00a6*/ 	.short	(.L_44 - .L_43)
.L_43:
        /*00a8*/ 	.word	0x00000008
.L_44:


//--------------------- .nv.info._Z26fill_random_with_eigs_fastP6float2PKS_iim --------------------------
	.section	.nv.info._Z26fill_random_with_eigs_fastP6float2PKS_iim,"",@"SHT_CUDA_INFO"
	.sectionflags	@""
	.align	4


	//----- nvinfo : EIATTR_CUDA_API_VERSION
	.align		4
        /*0000*/ 	.byte	0x04, 0x37
        /*0002*/ 	.short	(.L_46 - .L_45)
.L_45:
        /*0004*/ 	.word	0x00000082


	//----- nvinfo : EIATTR_KPARAM_INFO
	.align		4
.L_46:
        /*0008*/ 	.byte	0x04, 0x17
        /*000a*/ 	.short	(.L_48 - .L_47)
.L_47:
        /*000c*/ 	.word	0x00000000
        /*0010*/ 	.short	0x0004
        /*0012*/ 	.short	0x0018
        /*0014*/ 	.byte	0x00, 0xf0, 0x21, 0x00


	//----- nvinfo : EIATTR_KPARAM_INFO
	.align		4
.L_48:
        /*0018*/ 	.byte	0x04, 0x17
        /*001a*/ 	.short	(.L_50 - .L_49)
.L_49:
        /*001c*/ 	.word	0x00000000
        /*0020*/ 	.short	0x0003
        /*0022*/ 	.short	0x0014
        /*0024*/ 	.byte	0x00, 0xf0, 0x11, 0x00


	//----- nvinfo : EIATTR_KPARAM_INFO
	.align		4
.L_50:
        /*0028*/ 	.byte	0x04, 0x17
        /*002a*/ 	.short	(.L_52 - .L_51)
.L_51:
        /*002c*/ 	.word	0x00000000
        /*0030*/ 	.short	0x0002
        /*0032*/ 	.short	0x0010
        /*0034*/ 	.byte	0x00, 0xf0, 0x11, 0x00


	//----- nvinfo : EIATTR_KPARAM_INFO
	.align		4
.L_52:
        /*0038*/ 	.byte	0x04, 0x17
        /*003a*/ 	.short	(.L_54 - .L_53)
.L_53:
        /*003c*/ 	.word	0x00000000
        /*0040*/ 	.short	0x0001
        /*0042*/ 	.short	0x0008
        /*0044*/ 	.byte	0x00, 0xf5, 0x21, 0x00


	//----- nvinfo : EIATTR_KPARAM_INFO
	.align		4
.L_54:
        /*0048*/ 	.byte	0x04, 0x17
        /*004a*/ 	.short	(.L_56 - .L_55)
.L_55:
        /*004c*/ 	.word	0x00000000
        /*0050*/ 	.short	0x0000
        /*0052*/ 	.short	0x0000
        /*0054*/ 	.byte	0x00, 0xf5, 0x21, 0x00


	//----- nvinfo : EIATTR_SPARSE_MMA_MASK
	.align		4
.L_56:
        /*0058*/ 	.byte	0x03, 0x50
        /*005a*/ 	.short	0x0000


	//----- nvinfo : EIATTR_MAXREG_COUNT
	.align		4
        /*005c*/ 	.byte	0x03, 0x1b
        /*005e*/ 	.short	0x00ff


	//----- nvinfo : EIATTR_MERCURY_ISA_VERSION
	.align		4
        /*0060*/ 	.byte	0x03, 0x5f
        /*0062*/ 	.short	0x0101


	//----- nvinfo : EIATTR_VRC_CTA_INIT_COUNT
	.align		4
        /*0064*/ 	.byte	0x02, 0x4a
	.zero		1
	.zero		1


	//----- nvinfo : EIATTR_EXIT_INSTR_OFFSETS
	.align		4
        /*0068*/ 	.byte	0x04, 0x1c
        /*006a*/ 	.short	(.L_58 - .L_57)


	//   ....[0]....
.L_57:
        /*006c*/ 	.word	0x00000070


	//   ....[1]....
        /*0070*/ 	.word	0x00000920


	//----- nvinfo : EIATTR_CRS_STACK_SIZE
	.align		4
.L_58:
        /*0074*/ 	.byte	0x04, 0x1e
        /*0076*/ 	.short	(.L_60 - .L_59)
.L_59:
        /*0078*/ 	.word	0x00000000


	//----- nvinfo : EIATTR_CBANK_PARAM_SIZE
	.align		4
.L_60:
        /*007c*/ 	.byte	0x03, 0x19
        /*007e*/ 	.short	0x0020


	//----- nvinfo : EIATTR_PARAM_CBANK
	.align		4
        /*0080*/ 	.byte	0x04, 0x0a
        /*0082*/ 	.short	(.L_62 - .L_61)
	.align		4
.L_61:
        /*0084*/ 	.word	index@(.nv.constant0._Z26fill_random_with_eigs_fastP6float2PKS_iim)
        /*0088*/ 	.short	0x0380
        /*008a*/ 	.short	0x0020


	//----- nvinfo : EIATTR_SW_WAR
	.align		4
.L_62:
        /*008c*/ 	.byte	0x04, 0x36
        /*008e*/ 	.short	(.L_64 - .L_63)
.L_63:
        /*0090*/ 	.word	0x00000008
.L_64:


//--------------------- .nv.callgraph             --------------------------
	.section	.nv.callgraph,"",@"SHT_CUDA_CALLGRAPH"
	.align	4
	.sectionentsize	8
	.align		4
        /*0000*/ 	.word	0x00000000
	.align		4
        /*0004*/ 	.word	0xffffffff
	.align		4
        /*0008*/ 	.word	0x00000000
	.align		4
        /*000c*/ 	.word	0xfffffffe
	.align		4
        /*0010*/ 	.word	0x00000000
	.align		4
        /*0014*/ 	.word	0xfffffffd
	.align		4
        /*0018*/ 	.word	0x00000000
	.align		4
        /*001c*/ 	.word	0xfffffffc


//--------------------- .nv.constant4             --------------------------
	.section	.nv.constant4,"a",@progbits
	.align	8
	.align		8
.nv.constant4:
        /*0000*/ 	.dword	precalc_xorwow_matrix
	.align		8
        /*0008*/ 	.dword	precalc_xorwow_offset_matrix
	.align		8
        /*0010*/ 	.dword	mrg32k3aM1
	.align		8
        /*0018*/ 	.dword	mrg32k3aM2
	.align		8
        /*0020*/ 	.dword	mrg32k3aM1SubSeq
	.align		8
        /*0028*/ 	.dword	mrg32k3aM2SubSeq
	.align		8
        /*0030*/ 	.dword	mrg32k3aM1Seq
	.align		8
        /*0038*/ 	.dword	mrg32k3aM2Seq


//--------------------- .nv.constant3             --------------------------
	.section	.nv.constant3,"a",@progbits
	.align	8
.nv.constant3:
	.type		__cr_lgamma_table,@object
	.size		__cr_lgamma_table,(.L_8 - __cr_lgamma_table)
__cr_lgamma_table:
        /*0000*/ 	.byte	0x00, 0x00, 0x00, 0x00, 0x00, 0x00, 0x00, 0x00, 0x00, 0x00, 0x00, 0x00, 0x00, 0x00, 0x00, 0x00
        /*0010*/ 	.byte	0xef, 0x39, 0xfa, 0xfe, 0x42, 0x2e, 0xe6, 0x3f, 0x02, 0x20, 0x2a, 0xfa, 0x0b, 0xab, 0xfc, 0x3f
        /*0020*/ 	.byte	0xf9, 0x2c, 0x92, 0x7c, 0xa7, 0x6c, 0x09, 0x40, 0xc9, 0x79, 0x44, 0x3c, 0x64, 0x26, 0x13, 0x40
        /*0030*/ 	.byte	0xca, 0x01, 0xcf, 0x3a, 0x27, 0x51, 0x1a, 0x40, 0x30, 0xcc, 0x2d, 0xf3, 0xe1, 0x0c, 0x21, 0x40
        /*0040*/ 	.byte	0x0d, 0xb7, 0xfc, 0x82, 0x8e, 0x35, 0x25, 0x40
.L_8:


//--------------------- .text._Z24scale_and_copy_to_outputPK6float2Pfiiifi --------------------------
	.section	.text._Z24scale_and_copy_to_outputPK6float2Pfiiifi,"ax",@progbits
	.align	128
        .global         _Z24scale_and_copy_to_outputPK6float2Pfiiifi
        .type           _Z24scale_and_copy_to_outputPK6float2Pfiiifi,@function
        .size           _Z24scale_and_copy_to_outputPK6float2Pfiiifi,(.L_x_7 - _Z24scale_and_copy_to_outputPK6float2Pfiiifi)
        .other          _Z24scale_and_copy_to_outputPK6float2Pfiiifi,@"STO_CUDA_ENTRY STV_DEFAULT"
_Z24scale_and_copy_to_outputPK6float2Pfiiifi:
.text._Z24scale_and_copy_to_outputPK6float2Pfiiifi:
[----:B------:R-:W-:Y:S01]  /*0000*/  LDC R1, c[0x0][0x37c] ;  /* 0x0000df00ff017b82 */ /* 0x000fe20000000800 */
[----:B------:R-:W0:Y:S07]  /*0010*/  S2R R3, SR_TID.X ;  /* 0x0000000000037919 */ /* 0x000e2e0000002100 */
[----:B------:R-:W0:Y:S01]  /*0020*/  S2UR UR4, SR_CTAID.X ;  /* 0x00000000000479c3 */ /* 0x000e220000002500 */
[----:B------:R-:W1:Y:S07]  /*0030*/  LDCU UR5, c[0x0][0x3a0] ;  /* 0x00007400ff0577ac */ /* 0x000e6e0008000800 */
[----:B------:R-:W0:Y:S02]  /*0040*/  LDC R0, c[0x0][0x360] ;  /* 0x0000d800ff007b82 */ /* 0x000e240000000800 */
[----:B0-----:R-:W-:-:S05]  /*0050*/  IMAD R0, R0, UR4, R3 ;  /* 0x0000000400007c24 */ /* 0x001fca000f8e0203 */
[----:B-1----:R-:W-:-:S13]  /*0060*/  ISETP.GE.AND P0, PT, R0, UR5, PT ;  /* 0x0000000500007c0c */ /* 0x002fda000bf06270 */
[----:B------:R-:W-:Y:S05]  /*0070*/  @P0 EXIT ;  /* 0x000000000000094d */ /* 0x000fea0003800000 */
[----:B------:R-:W0:Y:S01]  /*0080*/  LDC R7, c[0x0][0x394] ;  /* 0x0000e500ff077b82 */ /* 0x000e220000000800 */
[----:B------:R-:W1:Y:S01]  /*0090*/  LDCU.64 UR6, c[0x0][0x398] ;  /* 0x00007300ff0677ac */ /* 0x000e620008000a00 */
[----:B------:R-:W2:Y:S01]  /*00a0*/  LDCU.64 UR8, c[0x0][0x380] ;  /* 0x00007000ff0877ac */ /* 0x000ea20008000a00 */
[----:B------:R-:W3:Y:S01]  /*00b0*/  LDCU.64 UR4, c[0x0][0x358] ;  /* 0x00006b00ff0477ac */ /* 0x000ee20008000a00 */
[----:B0-----:R-:W-:-:S04]  /*00c0*/  IABS R5, R7 ;  /* 0x0000000700057213 */ /* 0x001fc80000000000 */
[----:B------:R-:W0:Y:S08]  /*00d0*/  I2F.RP R4, R5 ;  /* 0x0000000500047306 */ /* 0x000e300000209400 */
[----:B0-----:R-:W0:Y:S02]  /*00e0*/  MUFU.RCP R4, R4 ;  /* 0x0000000400047308 */ /* 0x001e240000001000 */
[----:B0-----:R-:W-:-:S06]  /*00f0*/  VIADD R2, R4, 0xffffffe ;  /* 0x0ffffffe04027836 */ /* 0x001fcc0000000000 */
[----:B------:R0:W4:Y:S02]  /*0100*/  F2I.FTZ.U32.TRUNC.NTZ R3, R2 ;  /* 0x0000000200037305 */ /* 0x000124000021f000 */
[----:B0-----:R-:W-:Y:S02]  /*0110*/  IMAD.MOV.U32 R2, RZ, RZ, RZ ;  /* 0x000000ffff027224 */ /* 0x001fe400078e00ff */
[----:B----4-:R-:W-:-:S04]  /*0120*/  IMAD.MOV R6, RZ, RZ, -R3 ;  /* 0x000000ffff067224 */ /* 0x010fc800078e0a03 */
[----:B------:R-:W-:Y:S01]  /*0130*/  IMAD R9, R6, R5, RZ ;  /* 0x0000000506097224 */ /* 0x000fe200078e02ff */
[----:B------:R-:W-:-:S03]  /*0140*/  IABS R6, R0 ;  /* 0x0000000000067213 */ /* 0x000fc60000000000 */
[----:B------:R-:W-:Y:S01]  /*0150*/  IMAD.HI.U32 R3, R3, R9, R2 ;  /* 0x0000000903037227 */ /* 0x000fe200078e0002 */
[----:B------:R-:W-:-:S04]  /*0160*/  LOP3.LUT R2, R0, R7, RZ, 0x3c, !PT ;  /* 0x0000000700027212 */ /* 0x000fc800078e3cff */
[----:B------:R-:W-:Y:S01]  /*0170*/  ISETP.GE.AND P1, PT, R2, RZ, PT ;  /* 0x000000ff0200720c */ /* 0x000fe20003f26270 */
[----:B------:R-:W-:-:S05]  /*0180*/  IMAD.HI.U32 R3, R3, R6, RZ ;  /* 0x0000000603037227 */ /* 0x000fca00078e00ff */
[----:B------:R-:W-:-:S05]  /*0190*/  IADD3 R4, PT, PT, -R3, RZ, RZ ;  /* 0x000000ff03047210 */ /* 0x000fca0007ffe1ff */
[----:B------:R-:W-:-:S05]  /*01a0*/  IMAD R4, R5, R4, R6 ;  /* 0x0000000405047224 */ /* 0x000fca00078e0206 */
[----:B------:R-:W-:-:S13]  /*01b0*/  ISETP.GT.U32.AND P2, PT, R5, R4, PT ;  /* 0x000000040500720c */ /* 0x000fda0003f44070 */
[----:B------:R-:W-:Y:S02]  /*01c0*/  @!P2 IMAD.IADD R4, R4, 0x1, -R5 ;  /* 0x000000010404a824 */ /* 0x000fe400078e0a05 */
[----:B------:R-:W-:Y:S01]  /*01d0*/  @!P2 VIADD R3, R3, 0x1 ;  /* 0x000000010303a836 */ /* 0x000fe20000000000 */
[----:B------:R-:W-:Y:S02]  /*01e0*/  ISETP.NE.AND P2, PT, R7, RZ, PT ;  /* 0x000000ff0700720c */ /* 0x000fe40003f45270 */
[----:B------:R-:W-:-:S13]  /*01f0*/  ISETP.GE.U32.AND P0, PT, R4, R5, PT ;  /* 0x000000050400720c */ /* 0x000fda0003f06070 */
[----:B------:R-:W-:-:S05]  /*0200*/  @P0 IADD3 R3, PT, PT, R3, 0x1, RZ ;  /* 0x0000000103030810 */ /* 0x000fca0007ffe0ff */
[----:B------:R-:W-:Y:S01]  /*0210*/  @!P1 IMAD.MOV R3, RZ, RZ, -R3 ;  /* 0x000000ffff039224 */ /* 0x000fe200078e0a03 */
[----:B------:R-:W-:-:S04]  /*0220*/  @!P2 LOP3.LUT R3, RZ, R7, RZ, 0x33, !PT ;  /* 0x00000007ff03a212 */ /* 0x000fc800078e33ff */
[C---:B------:R-:W-:Y:S01]  /*0230*/  IADD3 R2, PT, PT, -R3.reuse, RZ, RZ ;  /* 0x000000ff03027210 */ /* 0x040fe20007ffe1ff */
[----:B-1----:R-:W-:-:S04]  /*0240*/  IMAD R3, R3, UR6, RZ ;  /* 0x0000000603037c24 */ /* 0x002fc8000f8e02ff */
[----:B------:R-:W-:-:S05]  /*0250*/  IMAD R2, R7, R2, R0 ;  /* 0x0000000207027224 */ /* 0x000fca00078e0200 */
[----:B------:R-:W-:Y:S02]  /*0260*/  SHF.R.S32.HI R4, RZ, 0x1f, R2 ;  /* 0x0000001fff047819 */ /* 0x000fe40000011402 */
[----:B------:R-:W-:-:S04]  /*0270*/  IADD3 R2, P0, PT, R2, R3, RZ ;  /* 0x0000000302027210 */ /* 0x000fc80007f1e0ff */
[----:B------:R-:W-:Y:S02]  /*0280*/  LEA.HI.X.SX32 R3, R3, R4, 0x1, P0 ;  /* 0x0000000403037211 */ /* 0x000fe400000f0eff */
[----:B--2---:R-:W-:-:S04]  /*0290*/  LEA R4, P0, R2, UR8, 0x3 ;  /* 0x0000000802047c11 */ /* 0x004fc8000f8018ff */
[----:B------:R-:W-:Y:S02]  /*02a0*/  LEA.HI.X R5, R2, UR9, R3, 0x3, P0 ;  /* 0x0000000902057c11 */ /* 0x000fe400080f1c03 */
[----:B------:R-:W0:Y:S03]  /*02b0*/  LDC.64 R2, c[0x0][0x388] ;  /* 0x0000e200ff027b82 */ /* 0x000e260000000a00 */
[----:B---3--:R-:W2:Y:S01]  /*02c0*/  LDG.E.CONSTANT R4, desc[UR4][R4.64+0x8] ;  /* 0x0000080404047981 */ /* 0x008ea2000c1e9900 */
[----:B0-----:R-:W-:-:S04]  /*02d0*/  IMAD.WIDE R2, R0, 0x4, R2 ;  /* 0x0000000400027825 */ /* 0x001fc800078e0202 */
[----:B--2---:R-:W-:-:S05]  /*02e0*/  FMUL R7, R4, UR7 ;  /* 0x0000000704077c20 */ /* 0x004fca0008400000 */
[----:B------:R-:W-:Y:S01]  /*02f0*/  STG.E desc[UR4][R2.64], R7 ;  /* 0x0000000702007986 */ /* 0x000fe2000c101904 */
[----:B------:R-:W-:Y:S05]  /*0300*/  EXIT ;  /* 0x000000000000794d */ /* 0x000fea0003800000 */
.L_x_0:
[----:B------:R-:W-:-:S00]  /*0310*/  BRA `(.L_x_0) ;  /* 0xfffffffc00fc7947 */ /* 0x000fc0000383ffff */
[----:B------:R-:W-:-:S00]  /*0320*/  NOP ;  /* 0x0000000000007918 */ /* 0x000fc00000000000 */
        /* <DEDUP_REMOVED lines=13> */
.L_x_7:


//--------------------- .text._Z26fill_random_with_eigs_fastP6float2PKS_iim --------------------------
	.section	.text._Z26fill_random_with_eigs_fastP6float2PKS_iim,"ax",@progbits
	.align	128
        .global         _Z26fill_random_with_eigs_fastP6float2PKS_iim
        .type           _Z26fill_random_with_eigs_fastP6float2PKS_iim,@function
        .size           _Z26fill_random_with_eigs_fastP6float2PKS_iim,(.L_x_6 - _Z26fill_random_with_eigs_fastP6float2PKS_iim)
        .other          _Z26fill_random_with_eigs_fastP6float2PKS_iim,@"STO_CUDA_ENTRY STV_DEFAULT"
_Z26fill_random_with_eigs_fastP6float2PKS_iim:
.text._Z26fill_random_with_eigs_fastP6float2PKS_iim:
        /* <DEDUP_REMOVED lines=8> */
[----:B------:R-:W0:Y:S01]  /*0080*/  LDCU.64 UR6, c[0x0][0x398] ;  /* 0x00007300ff0677ac */ /* 0x000e220008000a00 */
[----:B------:R-:W-:Y:S01]  /*0090*/  SHF.R.S32.HI R0, RZ, 0x1f, R2 ;  /* 0x0000001fff007819 */ /* 0x000fe20000011402 */
[----:B------:R-:W-:Y:S01]  /*00a0*/  IMAD.WIDE.U32 R4, R2, -0x326172a9, RZ ;  /* 0xcd9e8d5702047825 */ /* 0x000fe200078e00ff */
[----:B------:R-:W-:Y:S02]  /*00b0*/  BSSY.RECONVERGENT B0, `(.L_x_1) ;  /* 0x0000079000007945 */ /* 0x000fe40003800200 */
[----:B0-----:R-:W-:Y:S01]  /*00c0*/  LOP3.LUT R0, R0, UR7, RZ, 0x3c, !PT ;  /* 0x0000000700007c12 */ /* 0x001fe2000f8e3cff */
[----:B------:R-:W-:Y:S02]  /*00d0*/  UIADD3 UR4, UPT, UPT, UR6, -0x61c88647, URZ ;  /* 0x9e3779b906047890 */ /* 0x000fe4000fffe0ff */
[----:B------:R-:W-:Y:S01]  /*00e0*/  LOP3.LUT R5, R5, UR6, RZ, 0x3c, !PT ;  /* 0x0000000605057c12 */ /* 0x000fe2000f8e3cff */
[----:B------:R-:W-:Y:S01]  /*00f0*/  UIADD3 UR5, UPT, UPT, UR7, 0x76cf5d0a, URZ ;  /* 0x76cf5d0a07057890 */ /* 0x000fe2000fffe0ff */
[----:B------:R-:W-:-:S05]  /*0100*/  IMAD.WIDE.U32 R6, R0, -0x326172a9, RZ ;  /* 0xcd9e8d5700067825 */ /* 0x000fca00078e00ff */
[----:B------:R-:W-:Y:S01]  /*0110*/  LOP3.LUT R8, R4, UR4, R7, 0x96, !PT ;  /* 0x0000000404087c12 */ /* 0x000fe2000f8e9607 */
[----:B------:R-:W-:Y:S01]  /*0120*/  UIADD3 UR4, UPT, UPT, UR7, -0x4498517b, URZ ;  /* 0xbb67ae8507047890 */ /* 0x000fe2000fffe0ff */
[----:B------:R-:W-:-:S04]  /*0130*/  IMAD.WIDE.U32 R4, R5, -0x2daee0ad, RZ ;  /* 0xd2511f5305047825 */ /* 0x000fc800078e00ff */
[----:B------:R-:W-:Y:S01]  /*0140*/  IMAD.WIDE.U32 R8, R8, -0x2daee0ad, RZ ;  /* 0xd2511f5308087825 */ /* 0x000fe200078e00ff */
[----:B------:R-:W-:Y:S01]  /*0150*/  LOP3.LUT R5, R5, UR4, RZ, 0x3c, !PT ;  /* 0x0000000405057c12 */ /* 0x000fe2000f8e3cff */
[----:B------:R-:W-:-:S03]  /*0160*/  UIADD3 UR4, UPT, UPT, UR6, 0x3c6ef372, URZ ;  /* 0x3c6ef37206047890 */ /* 0x000fc6000fffe0ff */
[----:B------:R-:W-:Y:S01]  /*0170*/  LOP3.LUT R10, R9, UR5, R4, 0x96, !PT ;  /* 0x00000005090a7c12 */ /* 0x000fe2000f8e9604 */
[----:B------:R-:W-:Y:S01]  /*0180*/  UIADD3 UR5, UPT, UPT, UR6, -0x255992d5, URZ ;  /* 0xdaa66d2b06057890 */ /* 0x000fe2000fffe0ff */
[----:B------:R-:W-:-:S04]  /*0190*/  IMAD.WIDE.U32 R4, R5, -0x326172a9, RZ ;  /* 0xcd9e8d5705047825 */ /* 0x000fc800078e00ff */
[----:B------:R-:W-:Y:S01]  /*01a0*/  IMAD.WIDE.U32 R10, R10, -0x326172a9, RZ ;  /* 0xcd9e8d570a0a7825 */ /* 0x000fe200078e00ff */
[----:B------:R-:W-:Y:S01]  /*01b0*/  LOP3.LUT R5, R5, UR4, R6, 0x96, !PT ;  /* 0x0000000405057c12 */ /* 0x000fe2000f8e9606 */
[----:B------:R-:W-:-:S03]  /*01c0*/  UIADD3 UR4, UPT, UPT, UR7, 0x32370b8f, URZ ;  /* 0x32370b8f07047890 */ /* 0x000fc6000fffe0ff */
[----:B------:R-:W-:Y:S01]  /*01d0*/  LOP3.LUT R12, R11, UR5, R4, 0x96, !PT ;  /* 0x000000050b0c7c12 */ /* 0x000fe2000f8e9604 */
[----:B------:R-:W-:Y:S01]  /*01e0*/  UIADD3 UR5, UPT, UPT, UR7, -0x126145ec, URZ ;  /* 0xed9eba1407057890 */ /* 0x000fe2000fffe0ff */
[----:B------:R-:W-:Y:S01]  /*01f0*/  IMAD.WIDE.U32 R4, R5, -0x2daee0ad, RZ ;  /* 0xd2511f5305047825 */ /* 0x000fe200078e00ff */
[----:B------:R-:W0:Y:S03]  /*0200*/  LDC R11, c[0x0][0x390] ;  /* 0x0000e400ff0b7b82 */ /* 0x000e260000000800 */
[----:B------:R-:W-:Y:S01]  /*0210*/  IMAD.WIDE.U32 R12, R12, -0x2daee0ad, RZ ;  /* 0xd2511f530c0c7825 */ /* 0x000fe200078e00ff */
[----:B------:R-:W-:Y:S01]  /*0220*/  LOP3.LUT R5, R5, UR4, R8, 0x96, !PT ;  /* 0x0000000405057c12 */ /* 0x000fe2000f8e9608 */
[----:B------:R-:W-:-:S03]  /*0230*/  UIADD3 UR4, UPT, UPT, UR6, 0x78dde6e4, URZ ;  /* 0x78dde6e406047890 */ /* 0x000fc6000fffe0ff */
[----:B------:R-:W-:Y:S01]  /*0240*/  LOP3.LUT R6, R13, UR5, R4, 0x96, !PT ;  /* 0x000000050d067c12 */ /* 0x000fe2000f8e9604 */
[----:B------:R-:W-:Y:S01]  /*0250*/  UIADD3 UR5, UPT, UPT, UR6, 0x1715609d, URZ ;  /* 0x1715609d06057890 */ /* 0x000fe2000fffe0ff */
[----:B------:R-:W-:-:S04]  /*0260*/  IMAD.WIDE.U32 R4, R5, -0x326172a9, RZ ;  /* 0xcd9e8d5705047825 */ /* 0x000fc800078e00ff */
[----:B------:R-:W-:Y:S01]  /*0270*/  IMAD.WIDE.U32 R6, R6, -0x326172a9, RZ ;  /* 0xcd9e8d5706067825 */ /* 0x000fe200078e00ff */
[----:B------:R-:W-:Y:S01]  /*0280*/  LOP3.LUT R8, R5, UR4, R10, 0x96, !PT ;  /* 0x0000000405087c12 */ /* 0x000fe2000f8e960a */
[----:B------:R-:W-:Y:S01]  /*0290*/  UIADD3 UR4, UPT, UPT, UR7, -0x56f99767, URZ ;  /* 0xa906689907047890 */ /* 0x000fe2000fffe0ff */
[----:B------:R-:W-:Y:S02]  /*02a0*/  MOV R10, 0x3e055027 ;  /* 0x3e055027000a7802 */ /* 0x000fe40000000f00 */
[----:B------:R-:W-:Y:S01]  /*02b0*/  LOP3.LUT R4, R7, UR5, R4, 0x96, !PT ;  /* 0x0000000507047c12 */ /* 0x000fe2000f8e9604 */
[----:B------:R-:W-:Y:S01]  /*02c0*/  UIADD3 UR5, UPT, UPT, UR7, 0x646e171e, URZ ;  /* 0x646e171e07057890 */ /* 0x000fe2000fffe0ff */
[----:B------:R-:W-:-:S04]  /*02d0*/  IMAD.WIDE.U32 R8, R8, -0x2daee0ad, RZ ;  /* 0xd2511f5308087825 */ /* 0x000fc800078e00ff */
[----:B------:R-:W-:Y:S01]  /*02e0*/  IMAD.WIDE.U32 R4, R4, -0x2daee0ad, RZ ;  /* 0xd2511f5304047825 */ /* 0x000fe200078e00ff */
[----:B------:R-:W-:Y:S01]  /*02f0*/  LOP3.LUT R9, R9, UR4, R12, 0x96, !PT ;  /* 0x0000000409097c12 */ /* 0x000fe2000f8e960c */
[----:B------:R-:W-:Y:S01]  /*0300*/  UIADD3 UR4, UPT, UPT, UR6, -0x4ab325aa, URZ ;  /* 0xb54cda5606047890 */ /* 0x000fe2000fffe0ff */
[----:B------:R-:W-:Y:S02]  /*0310*/  IABS R12, R2 ;  /* 0x00000002000c7213 */ /* 0x000fe40000000000 */
[----:B------:R-:W-:Y:S01]  /*0320*/  LOP3.LUT R0, R5, UR5, R8, 0x96, !PT ;  /* 0x0000000505007c12 */ /* 0x000fe2000f8e9608 */
[----:B------:R-:W-:Y:S01]  /*0330*/  UIADD3 UR5, UPT, UPT, UR6, 0x5384540f, URZ ;  /* 0x5384540f06057890 */ /* 0x000fe2000fffe0ff */
[----:B------:R-:W-:-:S04]  /*0340*/  IMAD.WIDE.U32 R8, R9, -0x326172a9, RZ ;  /* 0xcd9e8d5709087825 */ /* 0x000fc800078e00ff */
[----:B------:R-:W-:Y:S01]  /*0350*/  IMAD.HI.U32 R3, R0, -0x326172a9, RZ ;  /* 0xcd9e8d5700037827 */ /* 0x000fe200078e00ff */
[----:B------:R-:W-:Y:S01]  /*0360*/  LOP3.LUT R6, R9, UR4, R6, 0x96, !PT ;  /* 0x0000000409067c12 */ /* 0x000fe2000f8e9606 */
[----:B------:R-:W-:Y:S01]  /*0370*/  UIADD3 UR4, UPT, UPT, UR7, -0x24c28bd8, URZ ;  /* 0xdb3d742807047890 */ /* 0x000fe2000fffe0ff */
[----:B0-----:R-:W-:Y:S02]  /*0380*/  IABS R0, R11 ;  /* 0x0000000b00007213 */ /* 0x001fe40000000000 */
[----:B------:R-:W-:Y:S01]  /*0390*/  LOP3.LUT R3, R3, UR5, R8, 0x96, !PT ;  /* 0x0000000503037c12 */ /* 0x000fe2000f8e9608 */
[----:B------:R-:W-:Y:S01]  /*03a0*/  UIADD3 UR5, UPT, UPT, UR7, 0x1fd5c5a3, URZ ;  /* 0x1fd5c5a307057890 */ /* 0x000fe2000fffe0ff */
[----:B------:R-:W-:Y:S01]  /*03b0*/  IMAD.WIDE.U32 R6, R6, -0x2daee0ad, RZ ;  /* 0xd2511f5306067825 */ /* 0x000fe200078e00ff */
[----:B------:R-:W0:Y:S03]  /*03c0*/  I2F.RP R9, R0 ;  /* 0x0000000000097306 */ /* 0x000e260000209400 */
[----:B------:R-:W-:Y:S01]  /*03d0*/  IMAD.HI.U32 R3, R3, -0x2daee0ad, RZ ;  /* 0xd2511f5303037827 */ /* 0x000fe200078e00ff */
[----:B------:R-:W-:-:S04]  /*03e0*/  LOP3.LUT R4, R7, UR5, R4, 0x96, !PT ;  /* 0x0000000507047c12 */ /* 0x000fc8000f8e9604 */
[----:B------:R-:W-:Y:S01]  /*03f0*/  LOP3.LUT R5, R3, UR4, R6, 0x96, !PT ;  /* 0x0000000403057c12 */ /* 0x000fe2000f8e9606 */
[----:B------:R-:W-:Y:S01]  /*0400*/  UIADD3 UR4, UPT, UPT, UR6, -0x700cb87f, URZ ;  /* 0x8ff3478106047890 */ /* 0x000fe2000fffe0ff */
[----:B------:R-:W-:Y:S02]  /*0410*/  IMAD R3, R4, -0x326172a9, RZ ;  /* 0xcd9e8d5704037824 */ /* 0x000fe400078e02ff */
[----:B------:R-:W-:Y:S02]  /*0420*/  HFMA2 R6, -RZ, RZ, 0.1171875, 0 ;  /* 0x2f800000ff067431 */ /* 0x000fe400000001ff */
[----:B------:R-:W-:Y:S01]  /*0430*/  IMAD.WIDE.U32 R4, R5, -0x326172a9, RZ ;  /* 0xcd9e8d5705047825 */ /* 0x000fe200078e00ff */
[----:B0-----:R-:W0:Y:S04]  /*0440*/  MUFU.RCP R9, R9 ;  /* 0x0000000900097308 */ /* 0x001e280000001000 */
[----:B------:R-:W-:-:S02]  /*0450*/  LOP3.LUT R3, R5, UR4, R3, 0x96, !PT ;  /* 0x0000000405037c12 */ /* 0x000fc4000f8e9603 */
[----:B------:R-:W-:Y:S01]  /*0460*/  I2FP.F32.U32 R4, R4 ;  /* 0x0000000400047245 */ /* 0x000fe20000201000 */
[----:B------:R-:W1:Y:S01]  /*0470*/  LDCU.64 UR4, c[0x0][0x358] ;  /* 0x00006b00ff0477ac */ /* 0x000e620008000a00 */
[----:B------:R-:W-:-:S05]  /*0480*/  I2FP.F32.U32 R3, R3 ;  /* 0x0000000300037245 */ /* 0x000fca0000201000 */
[----:B------:R-:W-:-:S05]  /*0490*/  FFMA R3, R3, R6, 1.1641532182693481445e-10 ;  /* 0x2f00000003037423 */ /* 0x000fca0000000006 */
[----:B------:R-:W-:Y:S02]  /*04a0*/  FSETP.GEU.AND P1, PT, R3, 1.175494350822287508e-38, PT ;  /* 0x008000000300780b */ /* 0x000fe40003f2e000 */
[----:B0-----:R-:W-:-:S04]  /*04b0*/  IADD3 R6, PT, PT, R9, 0xffffffe, RZ ;  /* 0x0ffffffe09067810 */ /* 0x001fc80007ffe0ff */
[----:B------:R0:W2:Y:S07]  /*04c0*/  F2I.FTZ.U32.TRUNC.NTZ R7, R6 ;  /* 0x0000000600077305 */ /* 0x0000ae000021f000 */
[----:B------:R-:W-:Y:S01]  /*04d0*/  @!P1 FMUL R3, R3, 8388608 ;  /* 0x4b00000003039820 */ /* 0x000fe20000400000 */
[----:B0-----:R-:W-:-:S04]  /*04e0*/  HFMA2 R6, -RZ, RZ, 0, 0 ;  /* 0x00000000ff067431 */ /* 0x001fc800000001ff */
[C---:B------:R-:W-:Y:S02]  /*04f0*/  IADD3 R8, PT, PT, R3.reuse, -0x3f2aaaab, RZ ;  /* 0xc0d5555503087810 */ /* 0x040fe40007ffe0ff */
[C---:B------:R-:W-:Y:S02]  /*0500*/  FSETP.NEU.AND P2, PT, R3.reuse, RZ, PT ;  /* 0x000000ff0300720b */ /* 0x040fe40003f4d000 */
[----:B------:R-:W-:Y:S02]  /*0510*/  LOP3.LUT R8, R8, 0xff800000, RZ, 0xc0, !PT ;  /* 0xff80000008087812 */ /* 0x000fe400078ec0ff */
[----:B--2---:R-:W-:Y:S02]  /*0520*/  IADD3 R9, PT, PT, RZ, -R7, RZ ;  /* 0x80000007ff097210 */ /* 0x004fe40007ffe0ff */
[----:B------:R-:W-:-:S03]  /*0530*/  IADD3 R5, PT, PT, R3, -R8, RZ ;  /* 0x8000000803057210 */ /* 0x000fc60007ffe0ff */
[----:B------:R-:W-:Y:S02]  /*0540*/  IMAD R9, R9, R0, RZ ;  /* 0x0000000009097224 */ /* 0x000fe400078e02ff */
[----:B------:R-:W-:Y:S02]  /*0550*/  FADD R5, R5, -1 ;  /* 0xbf80000005057421 */ /* 0x000fe40000000000 */
[----:B------:R-:W-:Y:S01]  /*0560*/  IMAD.HI.U32 R6, R7, R9, R6 ;  /* 0x0000000907067227 */ /* 0x000fe200078e0006 */
[----:B------:R-:W-:-:S03]  /*0570*/  MOV R7, R12 ;  /* 0x0000000c00077202 */ /* 0x000fc60000000f00 */
[C---:B------:R-:W-:Y:S01]  /*0580*/  FFMA R10, R5.reuse, -R10, 0.14084610342979431152 ;  /* 0x3e1039f6050a7423 */ /* 0x040fe2000000080a */
[----:B------:R-:W-:Y:S01]  /*0590*/  I2FP.F32.S32 R9, R8 ;  /* 0x0000000800097245 */ /* 0x000fe20000201400 */
[----:B------:R-:W-:Y:S02]  /*05a0*/  IMAD.MOV.U32 R8, RZ, RZ, 0x7f800000 ;  /* 0x7f800000ff087424 */ /* 0x000fe400078e00ff */
[----:B------:R-:W-:Y:S01]  /*05b0*/  FFMA R10, R5, R10, -0.12148627638816833496 ;  /* 0xbdf8cdcc050a7423 */ /* 0x000fe2000000000a */
[----:B------:R-:W-:-:S04]  /*05c0*/  IMAD.HI.U32 R6, R6, R7, RZ ;  /* 0x0000000706067227 */ /* 0x000fc800078e00ff */
[----:B------:R-:W-:Y:S01]  /*05d0*/  FFMA R10, R5, R10, 0.13980610668659210205 ;  /* 0x3e0f2955050a7423 */ /* 0x000fe2000000000a */
[----:B------:R-:W-:-:S03]  /*05e0*/  IADD3 R6, PT, PT, -R6, RZ, RZ ;  /* 0x000000ff06067210 */ /* 0x000fc60007ffe1ff */
[C---:B------:R-:W-:Y:S02]  /*05f0*/  FFMA R10, R5.reuse, R10, -0.16684235632419586182 ;  /* 0xbe2ad8b9050a7423 */ /* 0x040fe4000000000a */
[C---:B------:R-:W-:Y:S02]  /*0600*/  IMAD R7, R0.reuse, R6, R7 ;  /* 0x0000000600077224 */ /* 0x040fe400078e0207 */
[----:B------:R-:W-:Y:S01]  /*0610*/  FFMA R10, R5, R10, 0.20012299716472625732 ;  /* 0x3e4ced0b050a7423 */ /* 0x000fe2000000000a */
[----:B------:R-:W-:Y:S02]  /*0620*/  FSEL R6, RZ, -23, P1 ;  /* 0xc1b80000ff067808 */ /* 0x000fe40000800000 */
[----:B------:R-:W-:Y:S01]  /*0630*/  ISETP.GT.U32.AND P1, PT, R3, 0x7f7fffff, PT ;  /* 0x7f7fffff0300780c */ /* 0x000fe20003f24070 */
[----:B------:R-:W-:Y:S01]  /*0640*/  FFMA R10, R5, R10, -0.24999669194221496582 ;  /* 0xbe7fff22050a7423 */ /* 0x000fe2000000000a */
[----:B------:R-:W-:Y:S01]  /*0650*/  ISETP.GT.U32.AND P0, PT, R0, R7, PT ;  /* 0x000000070000720c */ /* 0x000fe20003f04070 */
[----:B------:R-:W-:-:S02]  /*0660*/  FFMA R6, R9, 1.1920928955078125e-07, R6 ;  /* 0x3400000009067823 */ /* 0x000fc40000000006 */
[----:B------:R-:W-:-:S04]  /*0670*/  FFMA R10, R5, R10, 0.33333182334899902344 ;  /* 0x3eaaaa78050a7423 */ /* 0x000fc8000000000a */
[----:B------:R-:W-:-:S04]  /*0680*/  FFMA R10, R5, R10, -0.5 ;  /* 0xbf000000050a7423 */ /* 0x000fc8000000000a */
[----:B------:R-:W-:Y:S02]  /*0690*/  FMUL R10, R5, R10 ;  /* 0x0000000a050a7220 */ /* 0x000fe40000400000 */
[----:B------:R-:W-:Y:S02]  /*06a0*/  @!P0 IADD3 R7, PT, PT, R7, -R0, RZ ;  /* 0x8000000007078210 */ /* 0x000fe40007ffe0ff */
[----:B------:R-:W-:Y:S02]  /*06b0*/  FFMA R5, R5, R10, R5 ;  /* 0x0000000a05057223 */ /* 0x000fe40000000005 */
[----:B------:R-:W-:Y:S02]  /*06c0*/  ISETP.GT.U32.AND P0, PT, R0, R7, PT ;  /* 0x000000070000720c */ /* 0x000fe40003f04070 */
[----:B------:R-:W-:Y:S01]  /*06d0*/  FFMA R5, R6, 0.69314718246459960938, R5 ;  /* 0x3f31721806057823 */ /* 0x000fe20000000005 */
[----:B------:R-:W-:Y:S01]  /*06e0*/  @P1 FFMA R5, R3, R8, +INF ;  /* 0x7f80000003051423 */ /* 0x000fe20000000008 */
[----:B------:R-:W-:-:S03]  /*06f0*/  ISETP.GE.AND P1, PT, R2, RZ, PT ;  /* 0x000000ff0200720c */ /* 0x000fc60003f26270 */
[----:B------:R-:W-:-:S05]  /*0700*/  FMUL R5, R5, -2 ;  /* 0xc000000005057820 */ /* 0x000fca0000400000 */
[----:B------:R-:W-:Y:S02]  /*0710*/  FSEL R5, R5, +INF , P2 ;  /* 0x7f80000005057808 */ /* 0x000fe40001000000 */
[----:B------:R-:W-:Y:S02]  /*0720*/  @!P0 IADD3 R7, PT, PT, R7, -R0, RZ ;  /* 0x8000000007078210 */ /* 0x000fe40007ffe0ff */
[----:B------:R-:W-:Y:S01]  /*0730*/  IADD3 R3, PT, PT, R5, -0xd000000, RZ ;  /* 0xf300000005037810 */ /* 0x000fe20007ffe0ff */
[----:B------:R0:W2:Y:S01]  /*0740*/  MUFU.RSQ R0, R5 ;  /* 0x0000000500007308 */ /* 0x0000a20000001400 */
[----:B------:R-:W-:Y:S02]  /*0750*/  ISETP.NE.AND P0, PT, R11, RZ, PT ;  /* 0x000000ff0b00720c */ /* 0x000fe40003f05270 */
[----:B------:R-:W-:Y:S01]  /*0760*/  ISETP.GT.U32.AND P2, PT, R3, 0x727fffff, PT ;  /* 0x727fffff0300780c */ /* 0x000fe20003f44070 */
[----:B------:R-:W-:Y:S01]  /*0770*/  HFMA2 R3, -RZ, RZ, 0.1495361328125, 0.0004794597625732421875 ;  /* 0x30c90fdbff037431 */ /* 0x000fe200000001ff */
[----:B------:R-:W-:-:S04]  /*0780*/  MOV R13, R7 ;  /* 0x00000007000d7202 */ /* 0x000fc80000000f00 */
[----:B------:R-:W-:Y:S01]  /*0790*/  @!P1 IADD3 R13, PT, PT, -R13, RZ, RZ ;  /* 0x000000ff0d0d9210 */ /* 0x000fe20007ffe1ff */
[----:B------:R-:W-:-:S04]  /*07a0*/  FFMA R3, R4, R3, 7.314590599882819788e-10 ;  /* 0x30490fdb04037423 */ /* 0x000fc80000000003 */
[----:B------:R-:W-:Y:S02]  /*07b0*/  @!P0 LOP3.LUT R13, RZ, R11, RZ, 0x33, !PT ;  /* 0x0000000bff0d8212 */ /* 0x000fe400078e33ff */
[----:B01----:R-:W-:Y:S05]  /*07c0*/  @!P2 BRA `(.L_x_2) ;  /* 0x00000000000ca947 */ /* 0x003fea0003800000 */
[----:B------:R-:W-:-:S07]  /*07d0*/  MOV R9, 0x7f0 ;  /* 0x000007f000097802 */ /* 0x000fce0000000f00 */
[----:B--2---:R-:W-:Y:S05]  /*07e0*/  CALL.REL.NOINC `($__internal_0_$__cuda_sm20_sqrt_rn_f32_slowpath) ;  /* 0x0000000000507944 */ /* 0x004fea0003c00000 */
[----:B------:R-:W-:Y:S05]  /*07f0*/  BRA `(.L_x_3) ;  /* 0x0000000000107947 */ /* 0x000fea0003800000 */
.L_x_2:
[----:B--2---:R-:W-:Y:S01]  /*0800*/  FMUL.FTZ R4, R5, R0 ;  /* 0x0000000005047220 */ /* 0x004fe20000410000 */
[----:B------:R-:W-:-:S03]  /*0810*/  FMUL.FTZ R0, R0, 0.5 ;  /* 0x3f00000000007820 */ /* 0x000fc60000410000 */
[----:B------:R-:W-:-:S04]  /*0820*/  FFMA R5, -R4, R4, R5 ;  /* 0x0000000404057223 */ /* 0x000fc80000000105 */
[----:B------:R-:W-:-:S07]  /*0830*/  FFMA R0, R5, R0, R4 ;  /* 0x0000000005007223 */ /* 0x000fce0000000004 */
.L_x_3:
[----:B------:R-:W-:Y:S05]  /*0840*/  BSYNC.RECONVERGENT B0 ;  /* 0x0000000000007941 */ /* 0x000fea0003800200 */
.L_x_1:
[----:B------:R-:W0:Y:S01]  /*0850*/  LDC.64 R4, c[0x0][0x388] ;  /* 0x0000e200ff047b82 */ /* 0x000e220000000a00 */
[----:B------:R-:W-:-:S07]  /*0860*/  FMUL.RZ R10, R3, 0.15915493667125701904 ;  /* 0x3e22f983030a7820 */ /* 0x000fce000040c000 */
[----:B------:R-:W1:Y:S01]  /*0870*/  LDC.64 R6, c[0x0][0x380] ;  /* 0x0000e000ff067b82 */ /* 0x000e620000000a00 */
[----:B0-----:R-:W-:-:S06]  /*0880*/  IMAD.WIDE R4, R13, 0x8, R4 ;  /* 0x000000080d047825 */ /* 0x001fcc00078e0204 */
[----:B------:R-:W2:Y:S01]  /*0890*/  LDG.E.CONSTANT R4, desc[UR4][R4.64] ;  /* 0x0000000404047981 */ /* 0x000ea2000c1e9900 */
[----:B------:R-:W0:Y:S08]  /*08a0*/  MUFU.SIN R3, R10 ;  /* 0x0000000a00037308 */ /* 0x000e300000000400 */
[----:B------:R-:W3:Y:S01]  /*08b0*/  MUFU.COS R9, R10 ;  /* 0x0000000a00097308 */ /* 0x000ee20000000000 */
[----:B0-----:R-:W-:Y:S01]  /*08c0*/  FMUL R8, R3, R0 ;  /* 0x0000000003087220 */ /* 0x001fe20000400000 */
[----:B-1----:R-:W-:-:S04]  /*08d0*/  IMAD.WIDE R2, R2, 0x8, R6 ;  /* 0x0000000802027825 */ /* 0x002fc800078e0206 */
[----:B---3--:R-:W-:Y:S01]  /*08e0*/  FMUL R9, R9, R0 ;  /* 0x0000000009097220 */ /* 0x008fe20000400000 */
[----:B--2---:R-:W-:-:S03]  /*08f0*/  FMUL R8, R8, R4 ;  /* 0x0000000408087220 */ /* 0x004fc60000400000 */
[----:B------:R-:W-:-:S05]  /*0900*/  FMUL R9, R9, R4 ;  /* 0x0000000409097220 */ /* 0x000fca0000400000 */
[----:B------:R-:W-:Y:S01]  /*0910*/  STG.E.64 desc[UR4][R2.64], R8 ;  /* 0x0000000802007986 */ /* 0x000fe2000c101b04 */
[----:B------:R-:W-:Y:S05]  /*0920*/  EXIT ;  /* 0x000000000000794d */ /* 0x000fea0003800000 */
        .weak           $__internal_0_$__cuda_sm20_sqrt_rn_f32_slowpath
        .type           $__internal_0_$__cuda_sm20_sqrt_rn_f32_slowpath,@function
        .size           $__internal_0_$__cuda_sm20_sqrt_rn_f32_slowpath,(.L_x_6 - $__internal_0_$__cuda_sm20_sqrt_rn_f32_slowpath)
$__internal_0_$__cuda_sm20_sqrt_rn_f32_slowpath:
[----:B------:R-:W-:-:S13]  /*0930*/  LOP3.LUT P0, RZ, R5, 0x7fffffff, RZ, 0xc0, !PT ;  /* 0x7fffffff05ff7812 */ /* 0x000fda000780c0ff */
[----:B------:R-:W-:Y:S05]  /*0940*/  @!P0 BRA `(.L_x_4) ;  /* 0x0000000000448947 */ /* 0x000fea0003800000 */
[----:B------:R-:W-:Y:S01]  /*0950*/  FSETP.GEU.FTZ.AND P0, PT, R5, RZ, PT ;  /* 0x000000ff0500720b */ /* 0x000fe20003f1e000 */
[----:B------:R-:W-:-:S12]  /*0960*/  IMAD.MOV.U32 R0, RZ, RZ, R5 ;  /* 0x000000ffff007224 */ /* 0x000fd800078e0005 */
[----:B------:R-:W-:Y:S01]  /*0970*/  @!P0 MOV R5, 0x7fffffff ;  /* 0x7fffffff00058802 */ /* 0x000fe20000000f00 */
[----:B------:R-:W-:Y:S06]  /*0980*/  @!P0 BRA `(.L_x_4) ;  /* 0x0000000000348947 */ /* 0x000fec0003800000 */
[----:B------:R-:W-:-:S13]  /*0990*/  FSETP.GTU.FTZ.AND P0, PT, |R0|, +INF , PT ;  /* 0x7f8000000000780b */ /* 0x000fda0003f1c200 */
[----:B------:R-:W-:Y:S01]  /*09a0*/  @P0 FADD.FTZ R5, R0, 1 ;  /* 0x3f80000000050421 */ /* 0x000fe20000010000 */
[----:B------:R-:W-:Y:S06]  /*09b0*/  @P0 BRA `(.L_x_4) ;  /* 0x0000000000280947 */ /* 0x000fec0003800000 */
[----:B------:R-:W-:-:S13]  /*09c0*/  FSETP.NEU.FTZ.AND P0, PT, |R0|, +INF , PT ;  /* 0x7f8000000000780b */ /* 0x000fda0003f1d200 */
[----:B------:R-:W-:-:S04]  /*09d0*/  @P0 FFMA R4, R0, 1.84467440737095516160e+19, RZ ;  /* 0x5f80000000040823 */ /* 0x000fc800000000ff */
[----:B------:R-:W0:Y:S02]  /*09e0*/  @P0 MUFU.RSQ R5, R4 ;  /* 0x0000000400050308 */ /* 0x000e240000001400 */
[----:B0-----:R-:W-:Y:S01]  /*09f0*/  @P0 FMUL.FTZ R7, R4, R5 ;  /* 0x0000000504070220 */ /* 0x001fe20000410000 */
[----:B------:R-:W-:Y:S01]  /*0a00*/  @P0 FMUL.FTZ R8, R5, 0.5 ;  /* 0x3f00000005080820 */ /* 0x000fe20000410000 */
[----:B------:R-:W-:Y:S02]  /*0a10*/  @!P0 MOV R5, R0 ;  /* 0x0000000000058202 */ /* 0x000fe40000000f00 */
[----:B------:R-:W-:-:S04]  /*0a20*/  @P0 FADD.FTZ R6, -R7, -RZ ;  /* 0x800000ff07060221 */ /* 0x000fc80000010100 */
[----:B------:R-:W-:-:S04]  /*0a30*/  @P0 FFMA R6, R7, R6, R4 ;  /* 0x0000000607060223 */ /* 0x000fc80000000004 */
[----:B------:R-:W-:-:S04]  /*0a40*/  @P0 FFMA R6, R6, R8, R7 ;  /* 0x0000000806060223 */ /* 0x000fc80000000007 */
[----:B------:R-:W-:-:S07]  /*0a50*/  @P0 FMUL.FTZ R5, R6, 2.3283064365386962891e-10 ;  /* 0x2f80000006050820 */ /* 0x000fce0000410000 */
.L_x_4:
[----:B------:R-:W-:Y:S01]  /*0a60*/  MOV R0, R5 ;  /* 0x0000000500007202 */ /* 0x000fe20000000f00 */
[----:B------:R-:W-:Y:S01]  /*0a70*/  HFMA2 R5, -RZ, RZ, 0, 0 ;  /* 0x00000000ff057431 */ /* 0x000fe200000001ff */
[----:B------:R-:W-:-:S04]  /*0a80*/  MOV R4, R9 ;  /* 0x0000000900047202 */ /* 0x000fc80000000f00 */
[----:B------:R-:W-:Y:S05]  /*0a90*/  RET.REL.NODEC R4 `(_Z26fill_random_with_eigs_fastP6float2PKS_iim) ;  /* 0xfffffff404587950 */ /* 0x000fea0003c3ffff */
.L_x_5:
        /* <DEDUP_REMOVED lines=14> */
.L_x_6:


//--------------------- .nv.global.init           --------------------------
	.section	.nv.global.init,"aw",@progbits
	.align	4
.nv.global.init:
	.type		mrg32k3aM1SubSeq,@object
	.size		mrg32k3aM1SubSeq,(mrg32k3aM2SubSeq - mrg32k3aM1SubSeq)
mrg32k3aM1SubSeq:
        /*0000*/ 	.byte	0x0b, 0xcc, 0xee, 0x04, 0x73, 0x29, 0x8b, 0x6f, 0xf6, 0x53, 0x03, 0xf6, 0x23, 0xf6, 0xea, 0xda
        /* <DEDUP_REMOVED lines=125> */
	.type		mrg32k3aM2SubSeq,@object
	.size		mrg32k3aM2SubSeq,(mrg32k3aM1 - mrg32k3aM2SubSeq)
mrg32k3aM2SubSeq:
        /* <DEDUP_REMOVED lines=126> */
	.type		mrg32k3aM1,@object
	.size		mrg32k3aM1,(mrg32k3aM1Seq - mrg32k3aM1)
mrg32k3aM1:
        /* <DEDUP_REMOVED lines=144> */
	.type		mrg32k3aM1Seq,@object
	.size		mrg32k3aM1Seq,(mrg32k3aM2 - mrg32k3aM1Seq)
mrg32k3aM1Seq:
        /* <DEDUP_REMOVED lines=144> */
	.type		mrg32k3aM2,@object
	.size		mrg32k3aM2,(mrg32k3aM2Seq - mrg32k3aM2)
mrg32k3aM2:
        /* <DEDUP_REMOVED lines=144> */
	.type		mrg32k3aM2Seq,@object
	.size		mrg32k3aM2Seq,(precalc_xorwow_matrix - mrg32k3aM2Seq)
mrg32k3aM2Seq:
        /* <DEDUP_REMOVED lines=144> */
	.type		precalc_xorwow_matrix,@object
	.size		precalc_xorwow_matrix,(precalc_xorwow_offset_matrix - precalc_xorwow_matrix)
precalc_xorwow_matrix:
        /* <DEDUP_REMOVED lines=6400> */
	.type		precalc_xorwow_offset_matrix,@object
	.size		precalc_xorwow_offset_matrix,(.L_1 - precalc_xorwow_offset_matrix)
precalc_xorwow_offset_matrix:
        /* <DEDUP_REMOVED lines=6400> */
.L_1:


//--------------------- .nv.shared.reserved.0     --------------------------
	.section	.nv.shared.reserved.0,"aw",@nobits
	.weak		__nv_reservedSMEM_offset_0_alias
	.size		__nv_reservedSMEM_offset_0_alias, 0, 64
	.other		__nv_reservedSMEM_offset_0_alias,@"STO_CUDA_RESERVED_SHARED STV_DEFAULT"
__nv_reservedSMEM_offset_0_alias:
	.zero		0
	.zero		64


//--------------------- .nv.constant0._Z24scale_and_copy_to_outputPK6float2Pfiiifi --------------------------
	.section	.nv.constant0._Z24scale_and_copy_to_outputPK6float2Pfiiifi,"a",@progbits
	.sectionflags	@""
	.align	4
.nv.constant0._Z24scale_and_copy_to_outputPK6float2Pfiiifi:
	.zero		932


//--------------------- .nv.constant0._Z26fill_random_with_eigs_fastP6float2PKS_iim --------------------------
	.section	.nv.constant0._Z26fill_random_with_eigs_fastP6float2PKS_iim,"a",@progbits
	.sectionflags	@""
	.align	4
.nv.constant0._Z26fill_random_with_eigs_fastP6float2PKS_iim:
	.zero		928


//--------------------- SYMBOLS --------------------------

	.type		.nv.reservedSmem.offset0,@object
	.size		.nv.reservedSmem.offset0,0x4
